//
// Generated by NVIDIA NVVM Compiler
//
// Compiler Build ID: CL-36424714
// Cuda compilation tools, release 13.0, V13.0.88
// Based on NVVM 20.0.0
//

.version 9.0
.target sm_100
.address_size 64

	// .globl	_Z4add4PiS_S_

.visible .entry _Z4add4PiS_S_(
	.param .u64 .ptr .align 1 _Z4add4PiS_S__param_0,
	.param .u64 .ptr .align 1 _Z4add4PiS_S__param_1,
	.param .u64 .ptr .align 1 _Z4add4PiS_S__param_2
)
{
	.reg .b32 	%r<5>;
	.reg .b64 	%rd<11>;

	ld.param.u64 	%rd1, [_Z4add4PiS_S__param_0];
	ld.param.u64 	%rd2, [_Z4add4PiS_S__param_1];
	ld.param.u64 	%rd3, [_Z4add4PiS_S__param_2];
	cvta.to.global.u64 	%rd4, %rd3;
	cvta.to.global.u64 	%rd5, %rd2;
	cvta.to.global.u64 	%rd6, %rd1;
	mov.u32 	%r1, %tid.x;
	mul.wide.u32 	%rd7, %r1, 4;
	add.s64 	%rd8, %rd6, %rd7;
	ld.global.u32 	%r2, [%rd8];
	add.s64 	%rd9, %rd5, %rd7;
	ld.global.u32 	%r3, [%rd9];
	add.s32 	%r4, %r3, %r2;
	add.s64 	%rd10, %rd4, %rd7;
	st.global.u32 	[%rd10], %r4;
	ret;

}


// ===== COMPILED SASS (sm_100) =====

	.target	sm_100

	.elftype	@"ET_EXEC"


//--------------------- .note.nv.tkinfo           --------------------------
	.section	.note.nv.tkinfo,"",@"SHT_NOTE"
	.sectionflags	@"SHF_NOTE_NV_TKINFO"
	.tkinfo
        /*0018*/ 	.word	0x00000002
        /*0030*/ 	.string	""
        /*0030*/ 	.string	"ptxas"
        /*0030*/ 	.string	"Cuda compilation tools, release 13.0, V13.0.88"
        /*0030*/ 	.string	"Build cuda_13.0.r13.0/compiler.36424714_0"
        /*0030*/ 	.string	"-arch sm_100 -m 64 "



//--------------------- .note.nv.cuinfo           --------------------------
	.section	.note.nv.cuinfo,"",@"SHT_NOTE"
	.sectionflags	@"SHF_NOTE_NV_CUINFO"
        /*0018*/ 	.short	0x0002
        /*001a*/ 	.short	0x0064
        /*001c*/ 	.short	0x0082
	.zero		2


//--------------------- .nv.info                  --------------------------
	.section	.nv.info,"",@"SHT_CUDA_INFO"
	.align	4


	//----- nvinfo : EIATTR_REGCOUNT
	.align		4
        /*0000*/ 	.byte	0x04, 0x2f
        /*0002*/ 	.short	(.L_1 - .L_0)
	.align		4
.L_0:
        /*0004*/ 	.word	index@(_Z4add4PiS_S_)
        /*0008*/ 	.word	0x0000000c


	//----- nvinfo : EIATTR_FRAME_SIZE
	.align		4
.L_1:
        /*000c*/ 	.byte	0x04, 0x11
        /*000e*/ 	.short	(.L_3 - .L_2)
	.align		4
.L_2:
        /*0010*/ 	.word	index@(_Z4add4PiS_S_)
        /*0014*/ 	.word	0x00000000


	//----- nvinfo : EIATTR_MIN_STACK_SIZE
	.align		4
.L_3:
        /*0018*/ 	.byte	0x04, 0x12
        /*001a*/ 	.short	(.L_5 - .L_4)
	.align		4
.L_4:
        /*001c*/ 	.word	index@(_Z4add4PiS_S_)
        /*0020*/ 	.word	0x00000000
.L_5:


//--------------------- .nv.compat                --------------------------
	.section	.nv.compat,"",@"SHT_CUDA_COMPAT_INFO"
	.align	4
        /*0000*/ 	.byte	0x02, 0x09, 0x00, 0x00, 0x02, 0x02, 0x01, 0x00, 0x02, 0x05, 0x05, 0x00, 0x03, 0x07, 0x01, 0x01
        /*0010*/ 	.byte	0x02, 0x03, 0x00, 0x00, 0x02, 0x06, 0x01, 0x00, 0x04, 0x0b, 0x08, 0x00, 0x09, 0x00, 0x00, 0x00
        /*0020*/ 	.byte	0x00, 0x00, 0x00, 0x00


//--------------------- .nv.info._Z4add4PiS_S_    --------------------------
	.section	.nv.info._Z4add4PiS_S_,"",@"SHT_CUDA_INFO"
	.sectionflags	@""
	.align	4


	//----- nvinfo : EIATTR_CUDA_API_VERSION
	.align		4
        /*0000*/ 	.byte	0x04, 0x37
        /*0002*/ 	.short	(.L_7 - .L_6)
.L_6:
        /*0004*/ 	.word	0x00000082


	//----- nvinfo : EIATTR_KPARAM_INFO
	.align		4
.L_7:
        /*0008*/ 	.byte	0x04, 0x17
        /*000a*/ 	.short	(.L_9 - .L_8)
.L_8:
        /*000c*/ 	.word	0x00000000
        /*0010*/ 	.short	0x0002
        /*0012*/ 	.short	0x0010
        /*0014*/ 	.byte	0x00, 0xf5, 0x21, 0x00


	//----- nvinfo : EIATTR_KPARAM_INFO
	.align		4
.L_9:
        /*0018*/ 	.byte	0x04, 0x17
        /*001a*/ 	.short	(.L_11 - .L_10)
.L_10:
        /*001c*/ 	.word	0x00000000
        /*0020*/ 	.short	0x0001
        /*0022*/ 	.short	0x0008
        /*0024*/ 	.byte	0x00, 0xf5, 0x21, 0x00


	//----- nvinfo : EIATTR_KPARAM_INFO
	.align		4
.L_11:
        /*0028*/ 	.byte	0x04, 0x17
        /*002a*/ 	.short	(.L_13 - .L_12)
.L_12:
        /*002c*/ 	.word	0x00000000
        /*0030*/ 	.short	0x0000
        /*0032*/ 	.short	0x0000
        /*0034*/ 	.byte	0x00, 0xf5, 0x21, 0x00


	//----- nvinfo : EIATTR_SPARSE_MMA_MASK
	.align		4
.L_13:
        /*0038*/ 	.byte	0x03, 0x50
        /*003a*/ 	.short	0x0000


	//----- nvinfo : EIATTR_MAXREG_COUNT
	.align		4
        /*003c*/ 	.byte	0x03, 0x1b
        /*003e*/ 	.short	0x00ff


	//----- nvinfo : EIATTR_MERCURY_ISA_VERSION
	.align		4
        /*0040*/ 	.byte	0x03, 0x5f
        /*0042*/ 	.short	0x0101


	//----- nvinfo : EIATTR_VRC_CTA_INIT_COUNT
	.align		4
        /*0044*/ 	.byte	0x02, 0x4a
	.zero		1
	.zero		1


	//----- nvinfo : EIATTR_EXIT_INSTR_OFFSETS
	.align		4
        /*0048*/ 	.byte	0x04, 0x1c
        /*004a*/ 	.short	(.L_15 - .L_14)


	//   ....[0]....
.L_14:
        /*004c*/ 	.word	0x000000d0


	//----- nvinfo : EIATTR_CBANK_PARAM_SIZE
	.align		4
.L_15:
        /*0050*/ 	.byte	0x03, 0x19
        /*0052*/ 	.short	0x0018


	//----- nvinfo : EIATTR_PARAM_CBANK
	.align		4
        /*0054*/ 	.byte	0x04, 0x0a
        /*0056*/ 	.short	(.L_17 - .L_16)
	.align		4
.L_16:
        /*0058*/ 	.word	index@(.nv.constant0._Z4add4PiS_S_)
        /*005c*/ 	.short	0x0380
        /*005e*/ 	.short	0x0018


	//----- nvinfo : EIATTR_SW_WAR
	.align		4
.L_17:
        /*0060*/ 	.byte	0x04, 0x36
        /*0062*/ 	.short	(.L_19 - .L_18)
.L_18:
        /*0064*/ 	.word	0x00000008
.L_19:


//--------------------- .nv.callgraph             --------------------------
	.section	.nv.callgraph,"",@"SHT_CUDA_CALLGRAPH"
	.align	4
	.sectionentsize	8
	.align		4
        /*0000*/ 	.word	0x00000000
	.align		4
        /*0004*/ 	.word	0xffffffff
	.align		4
        /*0008*/ 	.word	0x00000000
	.align		4
        /*000c*/ 	.word	0xfffffffe
	.align		4
        /*0010*/ 	.word	0x00000000
	.align		4
        /*0014*/ 	.word	0xfffffffd
	.align		4
        /*0018*/ 	.word	0x00000000
	.align		4
        /*001c*/ 	.word	0xfffffffc


//--------------------- .text._Z4add4PiS_S_       --------------------------
	.section	.text._Z4add4PiS_S_,"ax",@progbits
	.align	128
        .global         _Z4add4PiS_S_
        .type           _Z4add4PiS_S_,@function
        .size           _Z4add4PiS_S_,(.L_x_1 - _Z4add4PiS_S_)
        .other          _Z4add4PiS_S_,@"STO_CUDA_ENTRY STV_DEFAULT"
_Z4add4PiS_S_:
.text._Z4add4PiS_S_:
[----:B------:R-:W-:Y:S01]  /*0000*/  LDC R1, c[0x0][0x37c] ;  /* 0x0000df00ff017b82 */ /* 0x000fe20000000800 */
[----:B------:R-:W0:Y:S07]  /*0010*/  S2R R9, SR_TID.X ;  /* 0x0000000000097919 */ /* 0x000e2e0000002100 */
[----:B------:R-:W0:Y:S01]  /*0020*/  LDC.64 R2, c[0x0][0x380] ;  /* 0x0000e000ff027b82 */ /* 0x000e220000000a00 */
[----:B------:R-:W1:Y:S07]  /*0030*/  LDCU.64 UR4, c[0x0][0x358] ;  /* 0x00006b00ff0477ac */ /* 0x000e6e0008000a00 */
[----:B------:R-:W2:Y:S08]  /*0040*/  LDC.64 R4, c[0x0][0x388] ;  /* 0x0000e200ff047b82 */ /* 0x000eb00000000a00 */
[----:B------:R-:W3:Y:S01]  /*0050*/  LDC.64 R6, c[0x0][0x390] ;  /* 0x0000e400ff067b82 */ /* 0x000ee20000000a00 */
[----:B0-----:R-:W-:-:S04]  /*0060*/  IMAD.WIDE.U32 R2, R9, 0x4, R2 ;  /* 0x0000000409027825 */ /* 0x001fc800078e0002 */
[C---:B--2---:R-:W-:Y:S02]  /*0070*/  IMAD.WIDE.U32 R4, R9.reuse, 0x4, R4 ;  /* 0x0000000409047825 */ /* 0x044fe400078e0004 */
[----:B-1----:R-:W2:Y:S04]  /*0080*/  LDG.E R2, desc[UR4][R2.64] ;  /* 0x0000000402027981 */ /* 0x002ea8000c1e1900 */
[----:B------:R-:W2:Y:S01]  /*0090*/  LDG.E R5, desc[UR4][R4.64] ;  /* 0x0000000404057981 */ /* 0x000ea2000c1e1900 */
[----:B---3--:R-:W-:Y:S01]  /*00a0*/  IMAD.WIDE.U32 R6, R9, 0x4, R6 ;  /* 0x0000000409067825 */ /* 0x008fe200078e0006 */
[----:B--2---:R-:W-:-:S05]  /*00b0*/  IADD3 R9, PT, PT, R2, R5, RZ ;  /* 0x0000000502097210 */ /* 0x004fca0007ffe0ff */
[----:B------:R-:W-:Y:S01]  /*00c0*/  STG.E desc[UR4][R6.64], R9 ;  /* 0x0000000906007986 */ /* 0x000fe2000c101904 */
[----:B------:R-:W-:Y:S05]  /*00d0*/  EXIT ;  /* 0x000000000000794d */ /* 0x000fea0003800000 */
.L_x_0:
[----:B------:R-:W-:-:S00]  /*00e0*/  BRA `(.L_x_0) ;  /* 0xfffffffc00fc7947 */ /* 0x000fc0000383ffff */
[----:B------:R-:W-:-:S00]  /*00f0*/  NOP ;  /* 0x0000000000007918 */ /* 0x000fc00000000000 */
        /* <DEDUP_REMOVED lines=8> */
.L_x_1:


//--------------------- .nv.shared.reserved.0     --------------------------
	.section	.nv.shared.reserved.0,"aw",@nobits
	.weak		__nv_reservedSMEM_offset_0_alias
	.size		__nv_reservedSMEM_offset_0_alias, 0, 64
	.other		__nv_reservedSMEM_offset_0_alias,@"STO_CUDA_RESERVED_SHARED STV_DEFAULT"
__nv_reservedSMEM_offset_0_alias:
	.zero		0
	.zero		64


//--------------------- .nv.constant0._Z4add4PiS_S_ --------------------------
	.section	.nv.constant0._Z4add4PiS_S_,"a",@progbits
	.sectionflags	@""
	.align	4
.nv.constant0._Z4add4PiS_S_:
	.zero		920


//--------------------- SYMBOLS --------------------------

	.type		.nv.reservedSmem.offset0,@object
	.size		.nv.reservedSmem.offset0,0x4
